//
// Generated by NVIDIA NVVM Compiler
//
// Compiler Build ID: CL-36424714
// Cuda compilation tools, release 13.0, V13.0.88
// Based on NVVM 20.0.0
//

.version 9.0
.target sm_100
.address_size 64

	// .globl	default_function_kernel_1

.visible .entry default_function_kernel_1(
	.param .u64 .ptr .align 1 default_function_kernel_1_param_0,
	.param .u64 .ptr .align 1 default_function_kernel_1_param_1
)
.maxntid 4
{
	.reg .pred 	%p<7>;
	.reg .b32 	%r<12>;
	.reg .b32 	%f<40>;
	.reg .b64 	%rd<9>;

	ld.param.u64 	%rd1, [default_function_kernel_1_param_0];
	ld.param.u64 	%rd2, [default_function_kernel_1_param_1];
	cvta.to.global.u64 	%rd3, %rd2;
	mov.u32 	%r4, %ctaid.x;
	shl.b32 	%r5, %r4, 2;
	mov.u32 	%r6, %tid.x;
	or.b32  	%r1, %r5, %r6;
	mul.wide.u32 	%rd4, %r1, 4;
	add.s64 	%rd5, %rd3, %rd4;
	ld.global.nc.f32 	%f5, [%rd5];
	cvt.rpi.f32.f32 	%f6, %f5;
	mov.f32 	%f7, 0f3F800000;
	sub.rn.f32 	%f8, %f6, %f7;
	mov.b32 	%r2, %f8;
	setp.gt.u32 	%p1, %r2, 1258291200;
	fma.rn.f32 	%f9, %f6, %f6, 0fBF800000;
	rsqrt.approx.ftz.f32 	%f10, %f9;
	mul.f32 	%f11, %f10, %f9;
	mul.f32 	%f12, %f10, 0f3F000000;
	neg.f32 	%f13, %f11;
	fma.rn.f32 	%f14, %f13, %f11, %f9;
	fma.rn.f32 	%f15, %f14, %f12, %f11;
	setp.eq.f32 	%p2, %f9, 0f00000000;
	selp.f32 	%f16, 0f00000000, %f15, %p2;
	selp.f32 	%f17, 0fBF800001, %f16, %p1;
	add.f32 	%f1, %f8, %f17;
	add.rz.f32 	%f18, %f1, %f7;
	mov.b32 	%r7, %f18;
	add.s32 	%r8, %r7, -1061158912;
	and.b32  	%r9, %r8, -8388608;
	mov.b32 	%r3, %f1;
	sub.s32 	%r10, %r3, %r9;
	mov.b32 	%f19, %r10;
	sub.s32 	%r11, 1082130432, %r9;
	mov.b32 	%f20, %r11;
	fma.rn.f32 	%f21, %f20, 0f3E800000, 0fBF800000;
	add.f32 	%f22, %f21, %f19;
	cvt.rn.f32.s32 	%f23, %r9;
	mul.f32 	%f24, %f23, 0f34000000;
	fma.rn.f32 	%f25, %f22, 0fBD39BF78, 0f3DD80012;
	fma.rn.f32 	%f26, %f25, %f22, 0fBE0778E0;
	fma.rn.f32 	%f27, %f26, %f22, 0f3E146475;
	fma.rn.f32 	%f28, %f27, %f22, 0fBE2A68DD;
	fma.rn.f32 	%f29, %f28, %f22, 0f3E4CAF9E;
	fma.rn.f32 	%f30, %f29, %f22, 0fBE800042;
	fma.rn.f32 	%f31, %f30, %f22, 0f3EAAAAE6;
	fma.rn.f32 	%f32, %f31, %f22, 0fBF000000;
	mul.f32 	%f33, %f22, %f32;
	fma.rn.f32 	%f34, %f33, %f22, %f22;
	fma.rn.f32 	%f39, %f24, 0f3F317218, %f34;
	setp.lt.u32 	%p3, %r3, 2139095040;
	@%p3 bra 	$L__BB0_2;
	setp.gt.s32 	%p4, %r3, -1082130432;
	fma.rn.f32 	%f35, %f1, 0f7F800000, 0f7F800000;
	selp.f32 	%f36, %f35, %f39, %p4;
	setp.eq.f32 	%p5, %f1, 0f00000000;
	selp.f32 	%f39, 0f80000000, %f36, %p5;
$L__BB0_2:
	setp.gt.u32 	%p6, %r2, 1258291200;
	cvta.to.global.u64 	%rd6, %rd1;
	add.f32 	%f37, %f39, 0f3F317218;
	selp.f32 	%f38, %f37, %f39, %p6;
	add.s64 	%rd8, %rd6, %rd4;
	st.global.f32 	[%rd8], %f38;
	ret;

}
	// .globl	default_function_kernel_2
.visible .entry default_function_kernel_2(
	.param .u64 .ptr .align 1 default_function_kernel_2_param_0,
	.param .u64 .ptr .align 1 default_function_kernel_2_param_1
)
.maxntid 2
{
	.reg .b32 	%r<5>;
	.reg .b32 	%f<3>;
	.reg .b64 	%rd<8>;

	ld.param.u64 	%rd1, [default_function_kernel_2_param_0];
	ld.param.u64 	%rd2, [default_function_kernel_2_param_1];
	cvta.to.global.u64 	%rd3, %rd1;
	cvta.to.global.u64 	%rd4, %rd2;
	mov.u32 	%r1, %ctaid.x;
	shl.b32 	%r2, %r1, 1;
	mov.u32 	%r3, %tid.x;
	or.b32  	%r4, %r2, %r3;
	mul.wide.u32 	%rd5, %r4, 4;
	add.s64 	%rd6, %rd4, %rd5;
	ld.global.nc.f32 	%f1, [%rd6];
	cvt.rpi.f32.f32 	%f2, %f1;
	add.s64 	%rd7, %rd3, %rd5;
	st.global.f32 	[%rd7], %f2;
	ret;

}
	// .globl	default_function_kernel
.visible .entry default_function_kernel(
	.param .u64 .ptr .align 1 default_function_kernel_param_0,
	.param .u64 .ptr .align 1 default_function_kernel_param_1
)
.maxntid 8
{
	.reg .pred 	%p<5>;
	.reg .b32 	%r<11>;
	.reg .b32 	%f<35>;
	.reg .b64 	%rd<9>;

	ld.param.u64 	%rd1, [default_function_kernel_param_0];
	ld.param.u64 	%rd2, [default_function_kernel_param_1];
	cvta.to.global.u64 	%rd3, %rd2;
	mov.u32 	%r3, %ctaid.x;
	shl.b32 	%r4, %r3, 3;
	mov.u32 	%r5, %tid.x;
	or.b32  	%r1, %r4, %r5;
	mul.wide.u32 	%rd4, %r1, 4;
	add.s64 	%rd5, %rd3, %rd4;
	ld.global.nc.f32 	%f1, [%rd5];
	abs.f32 	%f6, %f1;
	mov.f32 	%f7, 0f3F800000;
	sub.f32 	%f8, %f7, %f6;
	rcp.approx.ftz.f32 	%f9, %f8;
	add.f32 	%f10, %f9, %f9;
	mul.f32 	%f11, %f6, %f10;
	setp.gt.f32 	%p1, %f6, 0f7E800000;
	selp.f32 	%f2, 0fC0000000, %f11, %p1;
	add.rz.f32 	%f12, %f2, %f7;
	mov.b32 	%r6, %f12;
	add.s32 	%r7, %r6, -1061158912;
	and.b32  	%r8, %r7, -8388608;
	mov.b32 	%r2, %f2;
	sub.s32 	%r9, %r2, %r8;
	mov.b32 	%f13, %r9;
	sub.s32 	%r10, 1082130432, %r8;
	mov.b32 	%f14, %r10;
	fma.rn.f32 	%f15, %f14, 0f3E800000, 0fBF800000;
	add.f32 	%f16, %f15, %f13;
	cvt.rn.f32.s32 	%f17, %r8;
	mul.f32 	%f18, %f17, 0f34000000;
	fma.rn.f32 	%f19, %f16, 0fBD39BF78, 0f3DD80012;
	fma.rn.f32 	%f20, %f19, %f16, 0fBE0778E0;
	fma.rn.f32 	%f21, %f20, %f16, 0f3E146475;
	fma.rn.f32 	%f22, %f21, %f16, 0fBE2A68DD;
	fma.rn.f32 	%f23, %f22, %f16, 0f3E4CAF9E;
	fma.rn.f32 	%f24, %f23, %f16, 0fBE800042;
	fma.rn.f32 	%f25, %f24, %f16, 0f3EAAAAE6;
	fma.rn.f32 	%f26, %f25, %f16, 0fBF000000;
	mul.f32 	%f27, %f16, %f26;
	fma.rn.f32 	%f28, %f27, %f16, %f16;
	fma.rn.f32 	%f34, %f18, 0f3F317218, %f28;
	setp.lt.u32 	%p2, %r2, 2139095040;
	@%p2 bra 	$L__BB2_2;
	setp.gt.s32 	%p3, %r2, -1082130432;
	fma.rn.f32 	%f29, %f2, 0f7F800000, 0f7F800000;
	selp.f32 	%f30, %f29, %f34, %p3;
	setp.eq.f32 	%p4, %f2, 0f00000000;
	selp.f32 	%f34, 0f80000000, %f30, %p4;
$L__BB2_2:
	cvta.to.global.u64 	%rd6, %rd1;
	mov.f32 	%f31, 0f3F000000;
	copysign.f32 	%f32, %f1, %f31;
	mul.f32 	%f33, %f32, %f34;
	add.s64 	%rd8, %rd6, %rd4;
	st.global.f32 	[%rd8], %f33;
	ret;

}
	// .globl	default_function_kernel_3
.visible .entry default_function_kernel_3(
	.param .u64 .ptr .align 1 default_function_kernel_3_param_0,
	.param .u64 .ptr .align 1 default_function_kernel_3_param_1
)
.maxntid 32
{
	.reg .b32 	%r<5>;
	.reg .b32 	%f<3>;
	.reg .b64 	%rd<8>;

	ld.param.u64 	%rd1, [default_function_kernel_3_param_0];
	ld.param.u64 	%rd2, [default_function_kernel_3_param_1];
	cvta.to.global.u64 	%rd3, %rd1;
	cvta.to.global.u64 	%rd4, %rd2;
	mov.u32 	%r1, %ctaid.x;
	shl.b32 	%r2, %r1, 5;
	mov.u32 	%r3, %tid.x;
	or.b32  	%r4, %r2, %r3;
	mul.wide.u32 	%rd5, %r4, 4;
	add.s64 	%rd6, %rd4, %rd5;
	ld.global.nc.f32 	%f1, [%rd6];
	cvt.rpi.f32.f32 	%f2, %f1;
	add.s64 	%rd7, %rd3, %rd5;
	st.global.f32 	[%rd7], %f2;
	ret;

}


// ===== COMPILED SASS (sm_100) =====

	.target	sm_100

	.elftype	@"ET_EXEC"


//--------------------- .note.nv.tkinfo           --------------------------
	.section	.note.nv.tkinfo,"",@"SHT_NOTE"
	.sectionflags	@"SHF_NOTE_NV_TKINFO"
	.tkinfo
        /*0018*/ 	.word	0x00000002
        /*0030*/ 	.string	""
        /*0030*/ 	.string	"ptxas"
        /*0030*/ 	.string	"Cuda compilation tools, release 13.0, V13.0.88"
        /*0030*/ 	.string	"Build cuda_13.0.r13.0/compiler.36424714_0"
        /*0030*/ 	.string	"-arch sm_100 -m 64 "



//--------------------- .note.nv.cuinfo           --------------------------
	.section	.note.nv.cuinfo,"",@"SHT_NOTE"
	.sectionflags	@"SHF_NOTE_NV_CUINFO"
        /*0018*/ 	.short	0x0002
        /*001a*/ 	.short	0x0064
        /*001c*/ 	.short	0x0082
	.zero		2


//--------------------- .nv.info                  --------------------------
	.section	.nv.info,"",@"SHT_CUDA_INFO"
	.align	4


	//----- nvinfo : EIATTR_REGCOUNT
	.align		4
        /*0000*/ 	.byte	0x04, 0x2f
        /*0002*/ 	.short	(.L_1 - .L_0)
	.align		4
.L_0:
        /*0004*/ 	.word	index@(default_function_kernel_1)
        /*0008*/ 	.word	0x0000000c


	//----- nvinfo : EIATTR_FRAME_SIZE
	.align		4
.L_1:
        /*000c*/ 	.byte	0x04, 0x11
        /*000e*/ 	.short	(.L_3 - .L_2)
	.align		4
.L_2:
        /*0010*/ 	.word	index@(default_function_kernel_1)
        /*0014*/ 	.word	0x00000000


	//----- nvinfo : EIATTR_REGCOUNT
	.align		4
.L_3:
        /*0018*/ 	.byte	0x04, 0x2f
        /*001a*/ 	.short	(.L_5 - .L_4)
	.align		4
.L_4:
        /*001c*/ 	.word	index@(default_function_kernel_2)
        /*0020*/ 	.word	0x0000000c


	//----- nvinfo : EIATTR_FRAME_SIZE
	.align		4
.L_5:
        /*0024*/ 	.byte	0x04, 0x11
        /*0026*/ 	.short	(.L_7 - .L_6)
	.align		4
.L_6:
        /*0028*/ 	.word	index@(default_function_kernel_2)
        /*002c*/ 	.word	0x00000000


	//----- nvinfo : EIATTR_REGCOUNT
	.align		4
.L_7:
        /*0030*/ 	.byte	0x04, 0x2f
        /*0032*/ 	.short	(.L_9 - .L_8)
	.align		4
.L_8:
        /*0034*/ 	.word	index@(default_function_kernel)
        /*0038*/ 	.word	0x0000000c


	//----- nvinfo : EIATTR_FRAME_SIZE
	.align		4
.L_9:
        /*003c*/ 	.byte	0x04, 0x11
        /*003e*/ 	.short	(.L_11 - .L_10)
	.align		4
.L_10:
        /*0040*/ 	.word	index@(default_function_kernel)
        /*0044*/ 	.word	0x00000000


	//----- nvinfo : EIATTR_REGCOUNT
	.align		4
.L_11:
        /*0048*/ 	.byte	0x04, 0x2f
        /*004a*/ 	.short	(.L_13 - .L_12)
	.align		4
.L_12:
        /*004c*/ 	.word	index@(default_function_kernel_3)
        /*0050*/ 	.word	0x0000000c


	//----- nvinfo : EIATTR_FRAME_SIZE
	.align		4
.L_13:
        /*0054*/ 	.byte	0x04, 0x11
        /*0056*/ 	.short	(.L_15 - .L_14)
	.align		4
.L_14:
        /*0058*/ 	.word	index@(default_function_kernel_3)
        /*005c*/ 	.word	0x00000000


	//----- nvinfo : EIATTR_MIN_STACK_SIZE
	.align		4
.L_15:
        /*0060*/ 	.byte	0x04, 0x12
        /*0062*/ 	.short	(.L_17 - .L_16)
	.align		4
.L_16:
        /*0064*/ 	.word	index@(default_function_kernel_3)
        /*0068*/ 	.word	0x00000000


	//----- nvinfo : EIATTR_MIN_STACK_SIZE
	.align		4
.L_17:
        /*006c*/ 	.byte	0x04, 0x12
        /*006e*/ 	.short	(.L_19 - .L_18)
	.align		4
.L_18:
        /*0070*/ 	.word	index@(default_function_kernel)
        /*0074*/ 	.word	0x00000000


	//----- nvinfo : EIATTR_MIN_STACK_SIZE
	.align		4
.L_19:
        /*0078*/ 	.byte	0x04, 0x12
        /*007a*/ 	.short	(.L_21 - .L_20)
	.align		4
.L_20:
        /*007c*/ 	.word	index@(default_function_kernel_2)
        /*0080*/ 	.word	0x00000000


	//----- nvinfo : EIATTR_MIN_STACK_SIZE
	.align		4
.L_21:
        /*0084*/ 	.byte	0x04, 0x12
        /*0086*/ 	.short	(.L_23 - .L_22)
	.align		4
.L_22:
        /*0088*/ 	.word	index@(default_function_kernel_1)
        /*008c*/ 	.word	0x00000000
.L_23:


//--------------------- .nv.compat                --------------------------
	.section	.nv.compat,"",@"SHT_CUDA_COMPAT_INFO"
	.align	4
        /*0000*/ 	.byte	0x02, 0x09, 0x00, 0x00, 0x02, 0x02, 0x01, 0x00, 0x02, 0x05, 0x05, 0x00, 0x03, 0x07, 0x01, 0x01
        /*0010*/ 	.byte	0x02, 0x03, 0x00, 0x00, 0x02, 0x06, 0x01, 0x00, 0x04, 0x0b, 0x08, 0x00, 0x01, 0x00, 0x00, 0x00
        /*0020*/ 	.byte	0x00, 0x00, 0x00, 0x00


//--------------------- .nv.info.default_function_kernel_3 --------------------------
	.section	.nv.info.default_function_kernel_3,"",@"SHT_CUDA_INFO"
	.sectionflags	@""
	.align	4


	//----- nvinfo : EIATTR_CUDA_API_VERSION
	.align		4
        /*0000*/ 	.byte	0x04, 0x37
        /*0002*/ 	.short	(.L_25 - .L_24)
.L_24:
        /*0004*/ 	.word	0x00000082


	//----- nvinfo : EIATTR_KPARAM_INFO
	.align		4
.L_25:
        /*0008*/ 	.byte	0x04, 0x17
        /*000a*/ 	.short	(.L_27 - .L_26)
.L_26:
        /*000c*/ 	.word	0x00000000
        /*0010*/ 	.short	0x0001
        /*0012*/ 	.short	0x0008
        /*0014*/ 	.byte	0x00, 0xf5, 0x21, 0x00


	//----- nvinfo : EIATTR_KPARAM_INFO
	.align		4
.L_27:
        /*0018*/ 	.byte	0x04, 0x17
        /*001a*/ 	.short	(.L_29 - .L_28)
.L_28:
        /*001c*/ 	.word	0x00000000
        /*0020*/ 	.short	0x0000
        /*0022*/ 	.short	0x0000
        /*0024*/ 	.byte	0x00, 0xf5, 0x21, 0x00


	//----- nvinfo : EIATTR_SPARSE_MMA_MASK
	.align		4
.L_29:
        /*0028*/ 	.byte	0x03, 0x50
        /*002a*/ 	.short	0x0000


	//----- nvinfo : EIATTR_MAXREG_COUNT
	.align		4
        /*002c*/ 	.byte	0x03, 0x1b
        /*002e*/ 	.short	0x00ff


	//----- nvinfo : EIATTR_MERCURY_ISA_VERSION
	.align		4
        /*0030*/ 	.byte	0x03, 0x5f
        /*0032*/ 	.short	0x0101


	//----- nvinfo : EIATTR_VRC_CTA_INIT_COUNT
	.align		4
        /*0034*/ 	.byte	0x02, 0x4a
	.zero		1
	.zero		1


	//----- nvinfo : EIATTR_EXIT_INSTR_OFFSETS
	.align		4
        /*0038*/ 	.byte	0x04, 0x1c
        /*003a*/ 	.short	(.L_31 - .L_30)


	//   ....[0]....
.L_30:
        /*003c*/ 	.word	0x000000d0


	//----- nvinfo : EIATTR_MAX_THREADS
	.align		4
.L_31:
        /*0040*/ 	.byte	0x04, 0x05
        /*0042*/ 	.short	(.L_33 - .L_32)
.L_32:
        /*0044*/ 	.word	0x00000020
        /*0048*/ 	.word	0x00000001
        /*004c*/ 	.word	0x00000001


	//----- nvinfo : EIATTR_CBANK_PARAM_SIZE
	.align		4
.L_33:
        /*0050*/ 	.byte	0x03, 0x19
        /*0052*/ 	.short	0x0010


	//----- nvinfo : EIATTR_PARAM_CBANK
	.align		4
        /*0054*/ 	.byte	0x04, 0x0a
        /*0056*/ 	.short	(.L_35 - .L_34)
	.align		4
.L_34:
        /*0058*/ 	.word	index@(.nv.constant0.default_function_kernel_3)
        /*005c*/ 	.short	0x0380
        /*005e*/ 	.short	0x0010


	//----- nvinfo : EIATTR_SW_WAR
	.align		4
.L_35:
        /*0060*/ 	.byte	0x04, 0x36
        /*0062*/ 	.short	(.L_37 - .L_36)
.L_36:
        /*0064*/ 	.word	0x00000008
.L_37:


//--------------------- .nv.info.default_function_kernel --------------------------
	.section	.nv.info.default_function_kernel,"",@"SHT_CUDA_INFO"
	.sectionflags	@""
	.align	4


	//----- nvinfo : EIATTR_CUDA_API_VERSION
	.align		4
        /*0000*/ 	.byte	0x04, 0x37
        /*0002*/ 	.short	(.L_39 - .L_38)
.L_38:
        /*0004*/ 	.word	0x00000082


	//----- nvinfo : EIATTR_KPARAM_INFO
	.align		4
.L_39:
        /*0008*/ 	.byte	0x04, 0x17
        /*000a*/ 	.short	(.L_41 - .L_40)
.L_40:
        /*000c*/ 	.word	0x00000000
        /*0010*/ 	.short	0x0001
        /*0012*/ 	.short	0x0008
        /*0014*/ 	.byte	0x00, 0xf5, 0x21, 0x00


	//----- nvinfo : EIATTR_KPARAM_INFO
	.align		4
.L_41:
        /*0018*/ 	.byte	0x04, 0x17
        /*001a*/ 	.short	(.L_43 - .L_42)
.L_42:
        /*001c*/ 	.word	0x00000000
        /*0020*/ 	.short	0x0000
        /*0022*/ 	.short	0x0000
        /*0024*/ 	.byte	0x00, 0xf5, 0x21, 0x00


	//----- nvinfo : EIATTR_SPARSE_MMA_MASK
	.align		4
.L_43:
        /*0028*/ 	.byte	0x03, 0x50
        /*002a*/ 	.short	0x0000


	//----- nvinfo : EIATTR_MAXREG_COUNT
	.align		4
        /*002c*/ 	.byte	0x03, 0x1b
        /*002e*/ 	.short	0x00ff


	//----- nvinfo : EIATTR_MERCURY_ISA_VERSION
	.align		4
        /*0030*/ 	.byte	0x03, 0x5f
        /*0032*/ 	.short	0x0101


	//----- nvinfo : EIATTR_VRC_CTA_INIT_COUNT
	.align		4
        /*0034*/ 	.byte	0x02, 0x4a
	.zero		1
	.zero		1


	//----- nvinfo : EIATTR_EXIT_INSTR_OFFSETS
	.align		4
        /*0038*/ 	.byte	0x04, 0x1c
        /*003a*/ 	.short	(.L_45 - .L_44)


	//   ....[0]....
.L_44:
        /*003c*/ 	.word	0x00000310


	//----- nvinfo : EIATTR_MAX_THREADS
	.align		4
.L_45:
        /*0040*/ 	.byte	0x04, 0x05
        /*0042*/ 	.short	(.L_47 - .L_46)
.L_46:
        /*0044*/ 	.word	0x00000008
        /*0048*/ 	.word	0x00000001
        /*004c*/ 	.word	0x00000001


	//----- nvinfo : EIATTR_CBANK_PARAM_SIZE
	.align		4
.L_47:
        /*0050*/ 	.byte	0x03, 0x19
        /*0052*/ 	.short	0x0010


	//----- nvinfo : EIATTR_PARAM_CBANK
	.align		4
        /*0054*/ 	.byte	0x04, 0x0a
        /*0056*/ 	.short	(.L_49 - .L_48)
	.align		4
.L_48:
        /*0058*/ 	.word	index@(.nv.constant0.default_function_kernel)
        /*005c*/ 	.short	0x0380
        /*005e*/ 	.short	0x0010


	//----- nvinfo : EIATTR_SW_WAR
	.align		4
.L_49:
        /*0060*/ 	.byte	0x04, 0x36
        /*0062*/ 	.short	(.L_51 - .L_50)
.L_50:
        /*0064*/ 	.word	0x00000008
.L_51:


//--------------------- .nv.info.default_function_kernel_2 --------------------------
	.section	.nv.info.default_function_kernel_2,"",@"SHT_CUDA_INFO"
	.sectionflags	@""
	.align	4


	//----- nvinfo : EIATTR_CUDA_API_VERSION
	.align		4
        /*0000*/ 	.byte	0x04, 0x37
        /*0002*/ 	.short	(.L_53 - .L_52)
.L_52:
        /*0004*/ 	.word	0x00000082


	//----- nvinfo : EIATTR_KPARAM_INFO
	.align		4
.L_53:
        /*0008*/ 	.byte	0x04, 0x17
        /*000a*/ 	.short	(.L_55 - .L_54)
.L_54:
        /*000c*/ 	.word	0x00000000
        /*0010*/ 	.short	0x0001
        /*0012*/ 	.short	0x0008
        /*0014*/ 	.byte	0x00, 0xf5, 0x21, 0x00


	//----- nvinfo : EIATTR_KPARAM_INFO
	.align		4
.L_55:
        /*0018*/ 	.byte	0x04, 0x17
        /*001a*/ 	.short	(.L_57 - .L_56)
.L_56:
        /*001c*/ 	.word	0x00000000
        /*0020*/ 	.short	0x0000
        /*0022*/ 	.short	0x0000
        /*0024*/ 	.byte	0x00, 0xf5, 0x21, 0x00


	//----- nvinfo : EIATTR_SPARSE_MMA_MASK
	.align		4
.L_57:
        /*0028*/ 	.byte	0x03, 0x50
        /*002a*/ 	.short	0x0000


	//----- nvinfo : EIATTR_MAXREG_COUNT
	.align		4
        /*002c*/ 	.byte	0x03, 0x1b
        /*002e*/ 	.short	0x00ff


	//----- nvinfo : EIATTR_MERCURY_ISA_VERSION
	.align		4
        /*0030*/ 	.byte	0x03, 0x5f
        /*0032*/ 	.short	0x0101


	//----- nvinfo : EIATTR_VRC_CTA_INIT_COUNT
	.align		4
        /*0034*/ 	.byte	0x02, 0x4a
	.zero		1
	.zero		1


	//----- nvinfo : EIATTR_EXIT_INSTR_OFFSETS
	.align		4
        /*0038*/ 	.byte	0x04, 0x1c
        /*003a*/ 	.short	(.L_59 - .L_58)


	//   ....[0]....
.L_58:
        /*003c*/ 	.word	0x000000d0


	//----- nvinfo : EIATTR_MAX_THREADS
	.align		4
.L_59:
        /*0040*/ 	.byte	0x04, 0x05
        /*0042*/ 	.short	(.L_61 - .L_60)
.L_60:
        /*0044*/ 	.word	0x00000002
        /*0048*/ 	.word	0x00000001
        /*004c*/ 	.word	0x00000001


	//----- nvinfo : EIATTR_CBANK_PARAM_SIZE
	.align		4
.L_61:
        /*0050*/ 	.byte	0x03, 0x19
        /*0052*/ 	.short	0x0010


	//----- nvinfo : EIATTR_PARAM_CBANK
	.align		4
        /*0054*/ 	.byte	0x04, 0x0a
        /*0056*/ 	.short	(.L_63 - .L_62)
	.align		4
.L_62:
        /*0058*/ 	.word	index@(.nv.constant0.default_function_kernel_2)
        /*005c*/ 	.short	0x0380
        /*005e*/ 	.short	0x0010


	//----- nvinfo : EIATTR_SW_WAR
	.align		4
.L_63:
        /*0060*/ 	.byte	0x04, 0x36
        /*0062*/ 	.short	(.L_65 - .L_64)
.L_64:
        /*0064*/ 	.word	0x00000008
.L_65:


//--------------------- .nv.info.default_function_kernel_1 --------------------------
	.section	.nv.info.default_function_kernel_1,"",@"SHT_CUDA_INFO"
	.sectionflags	@""
	.align	4


	//----- nvinfo : EIATTR_CUDA_API_VERSION
	.align		4
        /*0000*/ 	.byte	0x04, 0x37
        /*0002*/ 	.short	(.L_67 - .L_66)
.L_66:
        /*0004*/ 	.word	0x00000082


	//----- nvinfo : EIATTR_KPARAM_INFO
	.align		4
.L_67:
        /*0008*/ 	.byte	0x04, 0x17
        /*000a*/ 	.short	(.L_69 - .L_68)
.L_68:
        /*000c*/ 	.word	0x00000000
        /*0010*/ 	.short	0x0001
        /*0012*/ 	.short	0x0008
        /*0014*/ 	.byte	0x00, 0xf5, 0x21, 0x00


	//----- nvinfo : EIATTR_KPARAM_INFO
	.align		4
.L_69:
        /*0018*/ 	.byte	0x04, 0x17
        /*001a*/ 	.short	(.L_71 - .L_70)
.L_70:
        /*001c*/ 	.word	0x00000000
        /*0020*/ 	.short	0x0000
        /*0022*/ 	.short	0x0000
        /*0024*/ 	.byte	0x00, 0xf5, 0x21, 0x00


	//----- nvinfo : EIATTR_SPARSE_MMA_MASK
	.align		4
.L_71:
        /*0028*/ 	.byte	0x03, 0x50
        /*002a*/ 	.short	0x0000


	//----- nvinfo : EIATTR_MAXREG_COUNT
	.align		4
        /*002c*/ 	.byte	0x03, 0x1b
        /*002e*/ 	.short	0x00ff


	//----- nvinfo : EIATTR_MERCURY_ISA_VERSION
	.align		4
        /*0030*/ 	.byte	0x03, 0x5f
        /*0032*/ 	.short	0x0101


	//----- nvinfo : EIATTR_VRC_CTA_INIT_COUNT
	.align		4
        /*0034*/ 	.byte	0x02, 0x4a
	.zero		1
	.zero		1


	//----- nvinfo : EIATTR_EXIT_INSTR_OFFSETS
	.align		4
        /*0038*/ 	.byte	0x04, 0x1c
        /*003a*/ 	.short	(.L_73 - .L_72)


	//   ....[0]....
.L_72:
        /*003c*/ 	.word	0x00000360


	//----- nvinfo : EIATTR_MAX_THREADS
	.align		4
.L_73:
        /*0040*/ 	.byte	0x04, 0x05
        /*0042*/ 	.short	(.L_75 - .L_74)
.L_74:
        /*0044*/ 	.word	0x00000004
        /*0048*/ 	.word	0x00000001
        /*004c*/ 	.word	0x00000001


	//----- nvinfo : EIATTR_CBANK_PARAM_SIZE
	.align		4
.L_75:
        /*0050*/ 	.byte	0x03, 0x19
        /*0052*/ 	.short	0x0010


	//----- nvinfo : EIATTR_PARAM_CBANK
	.align		4
        /*0054*/ 	.byte	0x04, 0x0a
        /*0056*/ 	.short	(.L_77 - .L_76)
	.align		4
.L_76:
        /*0058*/ 	.word	index@(.nv.constant0.default_function_kernel_1)
        /*005c*/ 	.short	0x0380
        /*005e*/ 	.short	0x0010


	//----- nvinfo : EIATTR_SW_WAR
	.align		4
.L_77:
        /*0060*/ 	.byte	0x04, 0x36
        /*0062*/ 	.short	(.L_79 - .L_78)
.L_78:
        /*0064*/ 	.word	0x00000008
.L_79:


//--------------------- .nv.callgraph             --------------------------
	.section	.nv.callgraph,"",@"SHT_CUDA_CALLGRAPH"
	.align	4
	.sectionentsize	8
	.align		4
        /*0000*/ 	.word	0x00000000
	.align		4
        /*0004*/ 	.word	0xffffffff
	.align		4
        /*0008*/ 	.word	0x00000000
	.align		4
        /*000c*/ 	.word	0xfffffffe
	.align		4
        /*0010*/ 	.word	0x00000000
	.align		4
        /*0014*/ 	.word	0xfffffffd
	.align		4
        /*0018*/ 	.word	0x00000000
	.align		4
        /*001c*/ 	.word	0xfffffffc


//--------------------- .text.default_function_kernel_3 --------------------------
	.section	.text.default_function_kernel_3,"ax",@progbits
	.align	128
        .global         default_function_kernel_3
        .type           default_function_kernel_3,@function
        .size           default_function_kernel_3,(.L_x_4 - default_function_kernel_3)
        .other          default_function_kernel_3,@"STO_CUDA_ENTRY STV_DEFAULT"
default_function_kernel_3:
.text.default_function_kernel_3:
[----:B------:R-:W-:Y:S01]  /*0000*/  LDC R1, c[0x0][0x37c] ;  /* 0x0000df00ff017b82 */ /* 0x000fe20000000800 */
[----:B------:R-:W0:Y:S07]  /*0010*/  S2R R7, SR_TID.X ;  /* 0x0000000000077919 */ /* 0x000e2e0000002100 */
[----:B------:R-:W1:Y:S01]  /*0020*/  S2UR UR4, SR_CTAID.X ;  /* 0x00000000000479c3 */ /* 0x000e620000002500 */
[----:B------:R-:W2:Y:S07]  /*0030*/  LDCU.64 UR6, c[0x0][0x358] ;  /* 0x00006b00ff0677ac */ /* 0x000eae0008000a00 */
[----:B------:R-:W3:Y:S08]  /*0040*/  LDC.64 R2, c[0x0][0x388] ;  /* 0x0000e200ff027b82 */ /* 0x000ef00000000a00 */
[----:B------:R-:W4:Y:S01]  /*0050*/  LDC.64 R4, c[0x0][0x380] ;  /* 0x0000e000ff047b82 */ /* 0x000f220000000a00 */
[----:B-1----:R-:W-:-:S06]  /*0060*/  USHF.L.U32 UR4, UR4, 0x5, URZ ;  /* 0x0000000504047899 */ /* 0x002fcc00080006ff */
[----:B0-----:R-:W-:-:S05]  /*0070*/  LOP3.LUT R7, R7, UR4, RZ, 0xfc, !PT ;  /* 0x0000000407077c12 */ /* 0x001fca000f8efcff */
[----:B---3--:R-:W-:-:S06]  /*0080*/  IMAD.WIDE.U32 R2, R7, 0x4, R2 ;  /* 0x0000000407027825 */ /* 0x008fcc00078e0002 */
[----:B--2---:R-:W2:Y:S01]  /*0090*/  LDG.E.CONSTANT R2, desc[UR6][R2.64] ;  /* 0x0000000602027981 */ /* 0x004ea2000c1e9900 */
[----:B----4-:R-:W-:Y:S01]  /*00a0*/  IMAD.WIDE.U32 R4, R7, 0x4, R4 ;  /* 0x0000000407047825 */ /* 0x010fe200078e0004 */
[----:B--2---:R-:W0:Y:S04]  /*00b0*/  FRND.CEIL R9, R2 ;  /* 0x0000000200097307 */ /* 0x004e280000209000 */
[----:B0-----:R-:W-:Y:S01]  /*00c0*/  STG.E desc[UR6][R4.64], R9 ;  /* 0x0000000904007986 */ /* 0x001fe2000c101906 */
[----:B------:R-:W-:Y:S05]  /*00d0*/  EXIT ;  /* 0x000000000000794d */ /* 0x000fea0003800000 */
.L_x_0:
[----:B------:R-:W-:-:S00]  /*00e0*/  BRA `(.L_x_0) ;  /* 0xfffffffc00fc7947 */ /* 0x000fc0000383ffff */
[----:B------:R-:W-:-:S00]  /*00f0*/  NOP ;  /* 0x0000000000007918 */ /* 0x000fc00000000000 */
        /* <DEDUP_REMOVED lines=8> */
.L_x_4:


//--------------------- .text.default_function_kernel --------------------------
	.section	.text.default_function_kernel,"ax",@progbits
	.align	128
        .global         default_function_kernel
        .type           default_function_kernel,@function
        .size           default_function_kernel,(.L_x_5 - default_function_kernel)
        .other          default_function_kernel,@"STO_CUDA_ENTRY STV_DEFAULT"
default_function_kernel:
.text.default_function_kernel:
[----:B------:R-:W-:Y:S01]  /*0000*/  LDC R1, c[0x0][0x37c] ;  /* 0x0000df00ff017b82 */ /* 0x000fe20000000800 */
[----:B------:R-:W0:Y:S07]  /*0010*/  S2R R5, SR_TID.X ;  /* 0x0000000000057919 */ /* 0x000e2e0000002100 */
[----:B------:R-:W1:Y:S01]  /*0020*/  S2UR UR4, SR_CTAID.X ;  /* 0x00000000000479c3 */ /* 0x000e620000002500 */
[----:B------:R-:W2:Y:S07]  /*0030*/  LDCU.64 UR6, c[0x0][0x358] ;  /* 0x00006b00ff0677ac */ /* 0x000eae0008000a00 */
[----:B------:R-:W3:Y:S01]  /*0040*/  LDC.64 R2, c[0x0][0x388] ;  /* 0x0000e200ff027b82 */ /* 0x000ee20000000a00 */
[----:B-1----:R-:W-:-:S06]  /*0050*/  USHF.L.U32 UR4, UR4, 0x3, URZ ;  /* 0x0000000304047899 */ /* 0x002fcc00080006ff */
[----:B0-----:R-:W-:-:S05]  /*0060*/  LOP3.LUT R5, R5, UR4, RZ, 0xfc, !PT ;  /* 0x0000000405057c12 */ /* 0x001fca000f8efcff */
[----:B---3--:R-:W-:-:S05]  /*0070*/  IMAD.WIDE.U32 R2, R5, 0x4, R2 ;  /* 0x0000000405027825 */ /* 0x008fca00078e0002 */
[----:B--2---:R-:W2:Y:S01]  /*0080*/  LDG.E.CONSTANT R0, desc[UR6][R2.64] ;  /* 0x0000000602007981 */ /* 0x004ea2000c1e9900 */
[----:B------:R-:W-:Y:S01]  /*0090*/  HFMA2 R8, -RZ, RZ, 1.625, 0 ;  /* 0x3e800000ff087431 */ /* 0x000fe200000001ff */
[----:B------:R-:W-:Y:S01]  /*00a0*/  MOV R9, 0x3d39bf78 ;  /* 0x3d39bf7800097802 */ /* 0x000fe20000000f00 */
[C---:B--2---:R-:W-:Y:S01]  /*00b0*/  FADD R4, -|R0|.reuse, 1 ;  /* 0x3f80000000047421 */ /* 0x044fe20000000300 */
[----:B------:R-:W-:-:S05]  /*00c0*/  FSETP.GT.AND P0, PT, |R0|, 8.50705917302346158658e+37, PT ;  /* 0x7e8000000000780b */ /* 0x000fca0003f04200 */
[----:B------:R-:W0:Y:S02]  /*00d0*/  MUFU.RCP R4, R4 ;  /* 0x0000000400047308 */ /* 0x000e240000001000 */
[----:B0-----:R-:W-:-:S04]  /*00e0*/  FADD R7, R4, R4 ;  /* 0x0000000404077221 */ /* 0x001fc80000000000 */
[----:B------:R-:W-:-:S05]  /*00f0*/  FMUL R7, |R0|, R7 ;  /* 0x0000000700077220 */ /* 0x000fca0000400200 */
[----:B------:R-:W-:-:S04]  /*0100*/  FSEL R7, R7, -2, !P0 ;  /* 0xc000000007077808 */ /* 0x000fc80004000000 */
[C---:B------:R-:W-:Y:S01]  /*0110*/  ISETP.GE.U32.AND P0, PT, R7.reuse, 0x7f800000, PT ;  /* 0x7f8000000700780c */ /* 0x040fe20003f06070 */
[----:B------:R-:W-:-:S03]  /*0120*/  FADD.RZ R6, R7, 1 ;  /* 0x3f80000007067421 */ /* 0x000fc6000000c000 */
[----:B------:R-:W-:Y:S02]  /*0130*/  ISETP.GT.AND P1, PT, R7, -0x40800000, P0 ;  /* 0xbf8000000700780c */ /* 0x000fe40000724270 */
[----:B------:R-:W-:-:S04]  /*0140*/  IADD3 R6, PT, PT, R6, -0x3f400000, RZ ;  /* 0xc0c0000006067810 */ /* 0x000fc80007ffe0ff */
[----:B------:R-:W-:-:S04]  /*0150*/  LOP3.LUT R6, R6, 0xff800000, RZ, 0xc0, !PT ;  /* 0xff80000006067812 */ /* 0x000fc800078ec0ff */
[----:B------:R-:W-:Y:S02]  /*0160*/  IADD3 R3, PT, PT, -R6, 0x40800000, RZ ;  /* 0x4080000006037810 */ /* 0x000fe40007ffe1ff */
[-C--:B------:R-:W-:Y:S02]  /*0170*/  IADD3 R2, PT, PT, R7, -R6.reuse, RZ ;  /* 0x8000000607027210 */ /* 0x080fe40007ffe0ff */
[----:B------:R-:W-:Y:S01]  /*0180*/  I2FP.F32.S32 R6, R6 ;  /* 0x0000000600067245 */ /* 0x000fe20000201400 */
[----:B------:R-:W-:-:S04]  /*0190*/  FFMA R3, R3, R8, -1 ;  /* 0xbf80000003037423 */ /* 0x000fc80000000008 */
[----:B------:R-:W-:Y:S01]  /*01a0*/  FADD R4, R2, R3 ;  /* 0x0000000302047221 */ /* 0x000fe20000000000 */
[----:B------:R-:W-:-:S03]  /*01b0*/  FMUL R6, R6, 1.1920928955078125e-07 ;  /* 0x3400000006067820 */ /* 0x000fc60000400000 */
[----:B------:R-:W-:-:S04]  /*01c0*/  FFMA R3, R4, -R9, 0.10546888411045074463 ;  /* 0x3dd8001204037423 */ /* 0x000fc80000000809 */
[----:B------:R-:W-:-:S04]  /*01d0*/  FFMA R3, R4, R3, -0.13229703903198242188 ;  /* 0xbe0778e004037423 */ /* 0x000fc80000000003 */
[----:B------:R-:W-:-:S04]  /*01e0*/  FFMA R3, R4, R3, 0.14491446316242218018 ;  /* 0x3e14647504037423 */ /* 0x000fc80000000003 */
[----:B------:R-:W-:-:S04]  /*01f0*/  FFMA R3, R4, R3, -0.16641564667224884033 ;  /* 0xbe2a68dd04037423 */ /* 0x000fc80000000003 */
[----:B------:R-:W-:-:S04]  /*0200*/  FFMA R3, R4, R3, 0.19988867640495300293 ;  /* 0x3e4caf9e04037423 */ /* 0x000fc80000000003 */
[----:B------:R-:W-:-:S04]  /*0210*/  FFMA R3, R4, R3, -0.25000196695327758789 ;  /* 0xbe80004204037423 */ /* 0x000fc80000000003 */
[----:B------:R-:W-:-:S04]  /*0220*/  FFMA R3, R4, R3, 0.33333510160446166992 ;  /* 0x3eaaaae604037423 */ /* 0x000fc80000000003 */
[C---:B------:R-:W-:Y:S02]  /*0230*/  FFMA R9, R4.reuse, R3, -0.5 ;  /* 0xbf00000004097423 */ /* 0x040fe40000000003 */
[----:B------:R-:W0:Y:S02]  /*0240*/  LDC.64 R2, c[0x0][0x380] ;  /* 0x0000e000ff027b82 */ /* 0x000e240000000a00 */
[----:B------:R-:W-:-:S04]  /*0250*/  FMUL R9, R4, R9 ;  /* 0x0000000904097220 */ /* 0x000fc80000400000 */
[----:B------:R-:W-:Y:S01]  /*0260*/  FFMA R9, R4, R9, R4 ;  /* 0x0000000904097223 */ /* 0x000fe20000000004 */
[----:B------:R-:W-:-:S03]  /*0270*/  @P0 MOV R4, 0x7f800000 ;  /* 0x7f80000000040802 */ /* 0x000fc60000000f00 */
[----:B------:R-:W-:Y:S01]  /*0280*/  FFMA R6, R6, 0.69314718246459960938, R9 ;  /* 0x3f31721806067823 */ /* 0x000fe20000000009 */
[----:B------:R-:W-:Y:S02]  /*0290*/  HFMA2 R9, -RZ, RZ, 1.75, 0 ;  /* 0x3f000000ff097431 */ /* 0x000fe400000001ff */
[C---:B------:R-:W-:Y:S01]  /*02a0*/  @P1 FFMA R6, R7.reuse, R4, +INF ;  /* 0x7f80000007061423 */ /* 0x040fe20000000004 */
[----:B------:R-:W-:-:S04]  /*02b0*/  @P0 FSETP.NEU.AND P1, PT, R7, RZ, PT ;  /* 0x000000ff0700020b */ /* 0x000fc80003f2d000 */
[----:B------:R-:W-:Y:S02]  /*02c0*/  @P0 FSEL R6, R6, -RZ, P1 ;  /* 0x800000ff06060208 */ /* 0x000fe40000800000 */
[----:B------:R-:W-:Y:S01]  /*02d0*/  LOP3.LUT R7, R9, 0x80000000, R0, 0xb8, !PT ;  /* 0x8000000009077812 */ /* 0x000fe200078eb800 */
[----:B0-----:R-:W-:-:S04]  /*02e0*/  IMAD.WIDE.U32 R2, R5, 0x4, R2 ;  /* 0x0000000405027825 */ /* 0x001fc800078e0002 */
[----:B------:R-:W-:-:S05]  /*02f0*/  FMUL R7, R7, R6 ;  /* 0x0000000607077220 */ /* 0x000fca0000400000 */
[----:B------:R-:W-:Y:S01]  /*0300*/  STG.E desc[UR6][R2.64], R7 ;  /* 0x0000000702007986 */ /* 0x000fe2000c101906 */
[----:B------:R-:W-:Y:S05]  /*0310*/  EXIT ;  /* 0x000000000000794d */ /* 0x000fea0003800000 */
.L_x_1:
        /* <DEDUP_REMOVED lines=14> */
.L_x_5:


//--------------------- .text.default_function_kernel_2 --------------------------
	.section	.text.default_function_kernel_2,"ax",@progbits
	.align	128
        .global         default_function_kernel_2
        .type           default_function_kernel_2,@function
        .size           default_function_kernel_2,(.L_x_6 - default_function_kernel_2)
        .other          default_function_kernel_2,@"STO_CUDA_ENTRY STV_DEFAULT"
default_function_kernel_2:
.text.default_function_kernel_2:
        /* <DEDUP_REMOVED lines=14> */
.L_x_2:
        /* <DEDUP_REMOVED lines=10> */
.L_x_6:


//--------------------- .text.default_function_kernel_1 --------------------------
	.section	.text.default_function_kernel_1,"ax",@progbits
	.align	128
        .global         default_function_kernel_1
        .type           default_function_kernel_1,@function
        .size           default_function_kernel_1,(.L_x_7 - default_function_kernel_1)
        .other          default_function_kernel_1,@"STO_CUDA_ENTRY STV_DEFAULT"
default_function_kernel_1:
.text.default_function_kernel_1:
[----:B------:R-:W-:Y:S01]  /*0000*/  LDC R1, c[0x0][0x37c] ;  /* 0x0000df00ff017b82 */ /* 0x000fe20000000800 */
[----:B------:R-:W0:Y:S07]  /*0010*/  S2R R5, SR_TID.X ;  /* 0x0000000000057919 */ /* 0x000e2e0000002100 */
[----:B------:R-:W1:Y:S01]  /*0020*/  S2UR UR4, SR_CTAID.X ;  /* 0x00000000000479c3 */ /* 0x000e620000002500 */
[----:B------:R-:W2:Y:S07]  /*0030*/  LDCU.64 UR6, c[0x0][0x358] ;  /* 0x00006b00ff0677ac */ /* 0x000eae0008000a00 */
[----:B------:R-:W3:Y:S01]  /*0040*/  LDC.64 R2, c[0x0][0x388] ;  /* 0x0000e200ff027b82 */ /* 0x000ee20000000a00 */
[----:B-1----:R-:W-:-:S06]  /*0050*/  USHF.L.U32 UR4, UR4, 0x2, URZ ;  /* 0x0000000204047899 */ /* 0x002fcc00080006ff */
[----:B0-----:R-:W-:-:S05]  /*0060*/  LOP3.LUT R5, R5, UR4, RZ, 0xfc, !PT ;  /* 0x0000000405057c12 */ /* 0x001fca000f8efcff */
[----:B---3--:R-:W-:-:S06]  /*0070*/  IMAD.WIDE.U32 R2, R5, 0x4, R2 ;  /* 0x0000000405027825 */ /* 0x008fcc00078e0002 */
[----:B--2---:R-:W2:Y:S02]  /*0080*/  LDG.E.CONSTANT R2, desc[UR6][R2.64] ;  /* 0x0000000602027981 */ /* 0x004ea4000c1e9900 */
[----:B--2---:R-:W0:Y:S02]  /*0090*/  FRND.CEIL R0, R2 ;  /* 0x0000000200007307 */ /* 0x004e240000209000 */
[C---:B0-----:R-:W-:Y:S01]  /*00a0*/  FFMA R4, R0.reuse, R0, -1 ;  /* 0xbf80000000047423 */ /* 0x041fe20000000000 */
[----:B------:R-:W-:-:S05]  /*00b0*/  FADD R0, R0, -1 ;  /* 0xbf80000000007421 */ /* 0x000fca0000000000 */
[----:B------:R-:W0:Y:S01]  /*00c0*/  MUFU.RSQ R7, R4 ;  /* 0x0000000400077308 */ /* 0x000e220000001400 */
[----:B------:R-:W-:Y:S02]  /*00d0*/  FSETP.NEU.AND P1, PT, R4, RZ, PT ;  /* 0x000000ff0400720b */ /* 0x000fe40003f2d000 */
[----:B------:R-:W-:Y:S01]  /*00e0*/  ISETP.GT.U32.AND P0, PT, R0, 0x4b000000, PT ;  /* 0x4b0000000000780c */ /* 0x000fe20003f04070 */
[----:B0-----:R-:W-:Y:S01]  /*00f0*/  FMUL R9, R4, R7 ;  /* 0x0000000704097220 */ /* 0x001fe20000400000 */
[----:B------:R-:W-:-:S03]  /*0100*/  FMUL R6, R7, 0.5 ;  /* 0x3f00000007067820 */ /* 0x000fc60000400000 */
[----:B------:R-:W-:-:S04]  /*0110*/  FFMA R7, -R9, R9, R4 ;  /* 0x0000000909077223 */ /* 0x000fc80000000104 */
[----:B------:R-:W-:Y:S01]  /*0120*/  FFMA R6, R6, R7, R9 ;  /* 0x0000000706067223 */ /* 0x000fe20000000009 */
[----:B------:R-:W-:-:S04]  /*0130*/  HFMA2 R7, -RZ, RZ, 1.625, 0 ;  /* 0x3e800000ff077431 */ /* 0x000fc800000001ff */
[----:B------:R-:W-:-:S04]  /*0140*/  FSEL R6, R6, RZ, P1 ;  /* 0x000000ff06067208 */ /* 0x000fc80000800000 */
[----:B------:R-:W-:-:S05]  /*0150*/  FSEL R3, R6, -1.0000001192092895508, !P0 ;  /* 0xbf80000106037808 */ /* 0x000fca0004000000 */
[----:B------:R-:W-:-:S04]  /*0160*/  FADD R0, R0, R3 ;  /* 0x0000000300007221 */ /* 0x000fc80000000000 */
[C---:B------:R-:W-:Y:S01]  /*0170*/  FADD.RZ R2, R0.reuse, 1 ;  /* 0x3f80000000027421 */ /* 0x040fe2000000c000 */
[----:B------:R-:W-:-:S04]  /*0180*/  ISETP.GE.U32.AND P1, PT, R0, 0x7f800000, PT ;  /* 0x7f8000000000780c */ /* 0x000fc80003f26070 */
[----:B------:R-:W-:Y:S02]  /*0190*/  IADD3 R2, PT, PT, R2, -0x3f400000, RZ ;  /* 0xc0c0000002027810 */ /* 0x000fe40007ffe0ff */
[----:B------:R-:W-:Y:S02]  /*01a0*/  ISETP.GT.AND P2, PT, R0, -0x40800000, P1 ;  /* 0xbf8000000000780c */ /* 0x000fe40000f44270 */
[----:B------:R-:W-:-:S04]  /*01b0*/  LOP3.LUT R3, R2, 0xff800000, RZ, 0xc0, !PT ;  /* 0xff80000002037812 */ /* 0x000fc800078ec0ff */
[----:B------:R-:W-:Y:S02]  /*01c0*/  IADD3 R4, PT, PT, -R3, 0x40800000, RZ ;  /* 0x4080000003047810 */ /* 0x000fe40007ffe1ff */
[----:B------:R-:W-:Y:S02]  /*01d0*/  IADD3 R2, PT, PT, R0, -R3, RZ ;  /* 0x8000000300027210 */ /* 0x000fe40007ffe0ff */
[----:B------:R-:W-:Y:S01]  /*01e0*/  @P1 MOV R9, 0x7f800000 ;  /* 0x7f80000000091802 */ /* 0x000fe20000000f00 */
[----:B------:R-:W-:Y:S01]  /*01f0*/  FFMA R7, R4, R7, -1 ;  /* 0xbf80000004077423 */ /* 0x000fe20000000007 */
[----:B------:R-:W-:-:S03]  /*0200*/  MOV R4, 0x3d39bf78 ;  /* 0x3d39bf7800047802 */ /* 0x000fc60000000f00 */
[----:B------:R-:W-:-:S04]  /*0210*/  FADD R7, R2, R7 ;  /* 0x0000000702077221 */ /* 0x000fc80000000000 */
[----:B------:R-:W-:Y:S01]  /*0220*/  FFMA R2, R7, -R4, 0.10546888411045074463 ;  /* 0x3dd8001207027423 */ /* 0x000fe20000000804 */
[----:B------:R-:W-:-:S03]  /*0230*/  I2FP.F32.S32 R4, R3 ;  /* 0x0000000300047245 */ /* 0x000fc60000201400 */
[C---:B------:R-:W-:Y:S02]  /*0240*/  FFMA R2, R7.reuse, R2, -0.13229703903198242188 ;  /* 0xbe0778e007027423 */ /* 0x040fe40000000002 */
[----:B------:R-:W-:Y:S02]  /*0250*/  FMUL R4, R4, 1.1920928955078125e-07 ;  /* 0x3400000004047820 */ /* 0x000fe40000400000 */
[----:B------:R-:W-:-:S04]  /*0260*/  FFMA R2, R7, R2, 0.14491446316242218018 ;  /* 0x3e14647507027423 */ /* 0x000fc80000000002 */
[----:B------:R-:W-:-:S04]  /*0270*/  FFMA R2, R7, R2, -0.16641564667224884033 ;  /* 0xbe2a68dd07027423 */ /* 0x000fc80000000002 */
[----:B------:R-:W-:-:S04]  /*0280*/  FFMA R2, R7, R2, 0.19988867640495300293 ;  /* 0x3e4caf9e07027423 */ /* 0x000fc80000000002 */
[----:B------:R-:W-:-:S04]  /*0290*/  FFMA R2, R7, R2, -0.25000196695327758789 ;  /* 0xbe80004207027423 */ /* 0x000fc80000000002 */
[----:B------:R-:W-:-:S04]  /*02a0*/  FFMA R2, R7, R2, 0.33333510160446166992 ;  /* 0x3eaaaae607027423 */ /* 0x000fc80000000002 */
[----:B------:R-:W-:-:S04]  /*02b0*/  FFMA R2, R7, R2, -0.5 ;  /* 0xbf00000007027423 */ /* 0x000fc80000000002 */
[C---:B------:R-:W-:Y:S02]  /*02c0*/  FMUL R6, R7.reuse, R2 ;  /* 0x0000000207067220 */ /* 0x040fe40000400000 */
[----:B------:R-:W0:Y:S02]  /*02d0*/  LDC.64 R2, c[0x0][0x380] ;  /* 0x0000e000ff027b82 */ /* 0x000e240000000a00 */
[----:B------:R-:W-:-:S04]  /*02e0*/  FFMA R7, R7, R6, R7 ;  /* 0x0000000607077223 */ /* 0x000fc80000000007 */
[----:B------:R-:W-:Y:S01]  /*02f0*/  FFMA R4, R4, 0.69314718246459960938, R7 ;  /* 0x3f31721804047823 */ /* 0x000fe20000000007 */
[C---:B------:R-:W-:Y:S01]  /*0300*/  @P2 FFMA R4, R0.reuse, R9, +INF ;  /* 0x7f80000000042423 */ /* 0x040fe20000000009 */
[----:B------:R-:W-:-:S04]  /*0310*/  @P1 FSETP.NEU.AND P2, PT, R0, RZ, PT ;  /* 0x000000ff0000120b */ /* 0x000fc80003f4d000 */
[----:B------:R-:W-:-:S05]  /*0320*/  @P1 FSEL R4, R4, -RZ, P2 ;  /* 0x800000ff04041208 */ /* 0x000fca0001000000 */
[----:B------:R-:W-:Y:S01]  /*0330*/  @P0 FADD R4, R4, 0.69314718246459960938 ;  /* 0x3f31721804040421 */ /* 0x000fe20000000000 */
[----:B0-----:R-:W-:-:S05]  /*0340*/  IMAD.WIDE.U32 R2, R5, 0x4, R2 ;  /* 0x0000000405027825 */ /* 0x001fca00078e0002 */
[----:B------:R-:W-:Y:S01]  /*0350*/  STG.E desc[UR6][R2.64], R4 ;  /* 0x0000000402007986 */ /* 0x000fe2000c101906 */
[----:B------:R-:W-:Y:S05]  /*0360*/  EXIT ;  /* 0x000000000000794d */ /* 0x000fea0003800000 */
.L_x_3:
        /* <DEDUP_REMOVED lines=9> */
.L_x_7:


//--------------------- .nv.shared.reserved.0     --------------------------
	.section	.nv.shared.reserved.0,"aw",@nobits
	.weak		__nv_reservedSMEM_offset_0_alias
	.size		__nv_reservedSMEM_offset_0_alias, 0, 64
	.other		__nv_reservedSMEM_offset_0_alias,@"STO_CUDA_RESERVED_SHARED STV_DEFAULT"
__nv_reservedSMEM_offset_0_alias:
	.zero		0
	.zero		64


//--------------------- .nv.constant0.default_function_kernel_3 --------------------------
	.section	.nv.constant0.default_function_kernel_3,"a",@progbits
	.sectionflags	@""
	.align	4
.nv.constant0.default_function_kernel_3:
	.zero		912


//--------------------- .nv.constant0.default_function_kernel --------------------------
	.section	.nv.constant0.default_function_kernel,"a",@progbits
	.sectionflags	@""
	.align	4
.nv.constant0.default_function_kernel:
	.zero		912


//--------------------- .nv.constant0.default_function_kernel_2 --------------------------
	.section	.nv.constant0.default_function_kernel_2,"a",@progbits
	.sectionflags	@""
	.align	4
.nv.constant0.default_function_kernel_2:
	.zero		912


//--------------------- .nv.constant0.default_function_kernel_1 --------------------------
	.section	.nv.constant0.default_function_kernel_1,"a",@progbits
	.sectionflags	@""
	.align	4
.nv.constant0.default_function_kernel_1:
	.zero		912


//--------------------- SYMBOLS --------------------------

	.type		.nv.reservedSmem.offset0,@object
	.size		.nv.reservedSmem.offset0,0x4
